//
// Generated by NVIDIA NVVM Compiler
//
// Compiler Build ID: CL-36424714
// Cuda compilation tools, release 13.0, V13.0.88
// Based on NVVM 20.0.0
//

.version 9.0
.target sm_100
.address_size 64

	// .globl	_Z17hank2patch_singlePfS_iiiii

.visible .entry _Z17hank2patch_singlePfS_iiiii(
	.param .u64 .ptr .align 1 _Z17hank2patch_singlePfS_iiiii_param_0,
	.param .u64 .ptr .align 1 _Z17hank2patch_singlePfS_iiiii_param_1,
	.param .u32 _Z17hank2patch_singlePfS_iiiii_param_2,
	.param .u32 _Z17hank2patch_singlePfS_iiiii_param_3,
	.param .u32 _Z17hank2patch_singlePfS_iiiii_param_4,
	.param .u32 _Z17hank2patch_singlePfS_iiiii_param_5,
	.param .u32 _Z17hank2patch_singlePfS_iiiii_param_6
)
{
	.reg .pred 	%p<35>;
	.reg .b32 	%r<127>;
	.reg .b32 	%f<43>;
	.reg .b64 	%rd<21>;

	ld.param.u64 	%rd3, [_Z17hank2patch_singlePfS_iiiii_param_0];
	ld.param.u64 	%rd4, [_Z17hank2patch_singlePfS_iiiii_param_1];
	ld.param.u32 	%r61, [_Z17hank2patch_singlePfS_iiiii_param_2];
	ld.param.u32 	%r62, [_Z17hank2patch_singlePfS_iiiii_param_3];
	ld.param.u32 	%r65, [_Z17hank2patch_singlePfS_iiiii_param_4];
	ld.param.u32 	%r63, [_Z17hank2patch_singlePfS_iiiii_param_5];
	ld.param.u32 	%r64, [_Z17hank2patch_singlePfS_iiiii_param_6];
	cvta.to.global.u64 	%rd1, %rd4;
	mov.u32 	%r66, %tid.x;
	mov.u32 	%r67, %ctaid.x;
	mov.u32 	%r68, %ntid.x;
	mad.lo.s32 	%r1, %r67, %r68, %r66;
	sub.s32 	%r2, %r61, %r63;
	add.s32 	%r3, %r2, 1;
	sub.s32 	%r4, %r62, %r64;
	add.s32 	%r5, %r4, 1;
	mul.lo.s32 	%r6, %r62, %r61;
	mul.lo.s32 	%r69, %r6, %r65;
	setp.ge.s32 	%p1, %r1, %r69;
	@%p1 bra 	$L__BB0_27;
	cvta.to.global.u64 	%rd5, %rd3;
	div.s32 	%r7, %r1, %r6;
	mul.lo.s32 	%r70, %r7, %r6;
	sub.s32 	%r71, %r1, %r70;
	div.s32 	%r9, %r71, %r61;
	mul.lo.s32 	%r72, %r9, %r61;
	sub.s32 	%r8, %r71, %r72;
	mad.lo.s32 	%r73, %r7, %r62, %r9;
	mad.lo.s32 	%r74, %r73, %r61, %r8;
	mul.wide.s32 	%rd6, %r74, 4;
	add.s64 	%rd2, %rd5, %rd6;
	mov.b32 	%r75, 0;
	st.global.u32 	[%rd2], %r75;
	setp.lt.s32 	%p2, %r9, 0;
	mov.f32 	%f33, 0f00000000;
	mov.f32 	%f42, %f33;
	@%p2 bra 	$L__BB0_26;
	mul.lo.s32 	%r10, %r7, %r64;
	add.s32 	%r77, %r8, 1;
	and.b32  	%r11, %r77, 3;
	and.b32  	%r12, %r77, -4;
	mul.lo.s32 	%r78, %r5, %r3;
	shl.b32 	%r79, %r78, 2;
	sub.s32 	%r13, 4, %r79;
	add.s32 	%r14, %r8, -1;
	mov.b32 	%r117, 0;
	mov.f32 	%f33, 0f00000000;
	mov.u32 	%r109, %r117;
$L__BB0_3:
	mov.u32 	%r16, %r109;
	setp.lt.s32 	%p3, %r8, 0;
	setp.gt.s32 	%p4, %r16, %r4;
	sub.s32 	%r17, %r9, %r16;
	setp.ge.s32 	%p5, %r17, %r64;
	or.pred  	%p6, %p4, %p5;
	or.pred  	%p7, %p6, %p3;
	@%p7 bra 	$L__BB0_24;
	setp.lt.u32 	%p8, %r8, 3;
	add.s32 	%r82, %r17, %r10;
	mul.lo.s32 	%r18, %r82, %r63;
	mov.b32 	%r123, 0;
	@%p8 bra 	$L__BB0_15;
	add.s32 	%r84, %r8, %r18;
	add.s32 	%r85, %r84, -3;
	mad.lo.s32 	%r86, %r5, %r85, %r16;
	mul.lo.s32 	%r115, %r3, %r86;
	add.s32 	%r87, %r84, -2;
	mad.lo.s32 	%r88, %r5, %r87, %r16;
	mul.lo.s32 	%r112, %r3, %r88;
	add.s32 	%r89, %r14, %r18;
	mad.lo.s32 	%r90, %r5, %r89, %r16;
	mul.lo.s32 	%r111, %r3, %r90;
	mad.lo.s32 	%r91, %r5, %r84, %r16;
	mul.lo.s32 	%r110, %r3, %r91;
	mov.b32 	%r113, 2;
	mov.u32 	%r114, %r14;
$L__BB0_6:
	add.s32 	%r30, %r113, -2;
	setp.gt.s32 	%p9, %r30, %r2;
	add.s32 	%r92, %r114, 1;
	setp.ge.s32 	%p10, %r92, %r63;
	or.pred  	%p11, %p9, %p10;
	@%p11 bra 	$L__BB0_8;
	mul.wide.s32 	%rd7, %r110, 4;
	add.s64 	%rd8, %rd1, %rd7;
	ld.global.f32 	%f23, [%rd8];
	add.f32 	%f33, %f23, %f33;
	st.global.f32 	[%rd2], %f33;
	add.s32 	%r117, %r117, 1;
$L__BB0_8:
	setp.ge.s32 	%p12, %r30, %r2;
	setp.ge.s32 	%p13, %r114, %r63;
	or.pred  	%p14, %p12, %p13;
	@%p14 bra 	$L__BB0_10;
	add.s32 	%r93, %r111, 1;
	mul.wide.s32 	%rd9, %r93, 4;
	add.s64 	%rd10, %rd1, %rd9;
	ld.global.f32 	%f24, [%rd10];
	add.f32 	%f33, %f24, %f33;
	st.global.f32 	[%rd2], %f33;
	add.s32 	%r117, %r117, 1;
$L__BB0_10:
	setp.gt.s32 	%p15, %r113, %r2;
	add.s32 	%r94, %r114, -1;
	setp.ge.s32 	%p16, %r94, %r63;
	or.pred  	%p17, %p15, %p16;
	@%p17 bra 	$L__BB0_12;
	add.s32 	%r95, %r112, 2;
	mul.wide.s32 	%rd11, %r95, 4;
	add.s64 	%rd12, %rd1, %rd11;
	ld.global.f32 	%f25, [%rd12];
	add.f32 	%f33, %f25, %f33;
	st.global.f32 	[%rd2], %f33;
	add.s32 	%r117, %r117, 1;
$L__BB0_12:
	add.s32 	%r37, %r113, 1;
	setp.gt.s32 	%p18, %r37, %r2;
	add.s32 	%r96, %r114, -2;
	setp.ge.s32 	%p19, %r96, %r63;
	or.pred  	%p20, %p18, %p19;
	@%p20 bra 	$L__BB0_14;
	add.s32 	%r97, %r115, 3;
	mul.wide.s32 	%rd13, %r97, 4;
	add.s64 	%rd14, %rd1, %rd13;
	ld.global.f32 	%f26, [%rd14];
	add.f32 	%f33, %f26, %f33;
	st.global.f32 	[%rd2], %f33;
	add.s32 	%r117, %r117, 1;
$L__BB0_14:
	add.s32 	%r115, %r115, %r13;
	add.s32 	%r114, %r114, -4;
	add.s32 	%r113, %r113, 4;
	add.s32 	%r112, %r112, %r13;
	add.s32 	%r111, %r111, %r13;
	add.s32 	%r110, %r110, %r13;
	add.s32 	%r98, %r37, 1;
	setp.ne.s32 	%p21, %r98, %r12;
	mov.u32 	%r123, %r12;
	@%p21 bra 	$L__BB0_6;
$L__BB0_15:
	setp.eq.s32 	%p22, %r11, 0;
	@%p22 bra 	$L__BB0_24;
	setp.gt.s32 	%p23, %r123, %r2;
	sub.s32 	%r49, %r8, %r123;
	setp.ge.s32 	%p24, %r49, %r63;
	or.pred  	%p25, %p23, %p24;
	@%p25 bra 	$L__BB0_18;
	add.s32 	%r99, %r18, %r49;
	mad.lo.s32 	%r100, %r99, %r5, %r16;
	mad.lo.s32 	%r101, %r100, %r3, %r123;
	mul.wide.s32 	%rd15, %r101, 4;
	add.s64 	%rd16, %rd1, %rd15;
	ld.global.f32 	%f27, [%rd16];
	add.f32 	%f33, %f27, %f33;
	st.global.f32 	[%rd2], %f33;
	add.s32 	%r117, %r117, 1;
$L__BB0_18:
	setp.eq.s32 	%p26, %r11, 1;
	add.s32 	%r52, %r123, 1;
	@%p26 bra 	$L__BB0_24;
	setp.gt.s32 	%p27, %r52, %r2;
	sub.s32 	%r53, %r8, %r52;
	setp.ge.s32 	%p28, %r53, %r63;
	or.pred  	%p29, %p27, %p28;
	@%p29 bra 	$L__BB0_21;
	add.s32 	%r102, %r18, %r53;
	mad.lo.s32 	%r103, %r102, %r5, %r16;
	mad.lo.s32 	%r104, %r103, %r3, %r52;
	mul.wide.s32 	%rd17, %r104, 4;
	add.s64 	%rd18, %rd1, %rd17;
	ld.global.f32 	%f28, [%rd18];
	add.f32 	%f33, %f28, %f33;
	st.global.f32 	[%rd2], %f33;
	add.s32 	%r117, %r117, 1;
$L__BB0_21:
	setp.eq.s32 	%p30, %r11, 2;
	add.s32 	%r56, %r123, 2;
	@%p30 bra 	$L__BB0_24;
	setp.gt.s32 	%p31, %r56, %r2;
	sub.s32 	%r57, %r8, %r56;
	setp.ge.s32 	%p32, %r57, %r63;
	or.pred  	%p33, %p31, %p32;
	@%p33 bra 	$L__BB0_24;
	add.s32 	%r105, %r18, %r57;
	mad.lo.s32 	%r106, %r105, %r5, %r16;
	mad.lo.s32 	%r107, %r106, %r3, %r56;
	mul.wide.s32 	%rd19, %r107, 4;
	add.s64 	%rd20, %rd1, %rd19;
	ld.global.f32 	%f29, [%rd20];
	add.f32 	%f33, %f29, %f33;
	st.global.f32 	[%rd2], %f33;
	add.s32 	%r117, %r117, 1;
$L__BB0_24:
	add.s32 	%r109, %r16, 1;
	setp.ne.s32 	%p34, %r9, %r16;
	@%p34 bra 	$L__BB0_3;
	cvt.rn.f32.s32 	%f42, %r117;
$L__BB0_26:
	div.rn.f32 	%f30, %f33, %f42;
	st.global.f32 	[%rd2], %f30;
$L__BB0_27:
	ret;

}


// ===== COMPILED SASS (sm_100) =====

	.target	sm_100

	.elftype	@"ET_EXEC"


//--------------------- .note.nv.tkinfo           --------------------------
	.section	.note.nv.tkinfo,"",@"SHT_NOTE"
	.sectionflags	@"SHF_NOTE_NV_TKINFO"
	.tkinfo
        /*0018*/ 	.word	0x00000002
        /*0030*/ 	.string	""
        /*0030*/ 	.string	"ptxas"
        /*0030*/ 	.string	"Cuda compilation tools, release 13.0, V13.0.88"
        /*0030*/ 	.string	"Build cuda_13.0.r13.0/compiler.36424714_0"
        /*0030*/ 	.string	"-arch sm_100 -m 64 "



//--------------------- .note.nv.cuinfo           --------------------------
	.section	.note.nv.cuinfo,"",@"SHT_NOTE"
	.sectionflags	@"SHF_NOTE_NV_CUINFO"
        /*0018*/ 	.short	0x0002
        /*001a*/ 	.short	0x0064
        /*001c*/ 	.short	0x0082
	.zero		2


//--------------------- .nv.info                  --------------------------
	.section	.nv.info,"",@"SHT_CUDA_INFO"
	.align	4


	//----- nvinfo : EIATTR_REGCOUNT
	.align		4
        /*0000*/ 	.byte	0x04, 0x2f
        /*0002*/ 	.short	(.L_1 - .L_0)
	.align		4
.L_0:
        /*0004*/ 	.word	index@(_Z17hank2patch_singlePfS_iiiii)
        /*0008*/ 	.word	0x00000020


	//----- nvinfo : EIATTR_FRAME_SIZE
	.align		4
.L_1:
        /*000c*/ 	.byte	0x04, 0x11
        /*000e*/ 	.short	(.L_3 - .L_2)
	.align		4
.L_2:
        /*0010*/ 	.word	index@($__internal_0_$__cuda_sm3x_div_rn_noftz_f32_slowpath)
        /*0014*/ 	.word	0x00000000


	//----- nvinfo : EIATTR_FRAME_SIZE
	.align		4
.L_3:
        /*0018*/ 	.byte	0x04, 0x11
        /*001a*/ 	.short	(.L_5 - .L_4)
	.align		4
.L_4:
        /*001c*/ 	.word	index@(_Z17hank2patch_singlePfS_iiiii)
        /*0020*/ 	.word	0x00000000


	//----- nvinfo : EIATTR_MIN_STACK_SIZE
	.align		4
.L_5:
        /*0024*/ 	.byte	0x04, 0x12
        /*0026*/ 	.short	(.L_7 - .L_6)
	.align		4
.L_6:
        /*0028*/ 	.word	index@(_Z17hank2patch_singlePfS_iiiii)
        /*002c*/ 	.word	0x00000000
.L_7:


//--------------------- .nv.compat                --------------------------
	.section	.nv.compat,"",@"SHT_CUDA_COMPAT_INFO"
	.align	4
        /*0000*/ 	.byte	0x02, 0x09, 0x00, 0x00, 0x02, 0x02, 0x01, 0x00, 0x02, 0x05, 0x05, 0x00, 0x03, 0x07, 0x01, 0x01
        /*0010*/ 	.byte	0x02, 0x03, 0x00, 0x00, 0x02, 0x06, 0x01, 0x00, 0x04, 0x0b, 0x08, 0x00, 0x01, 0x00, 0x00, 0x00
        /*0020*/ 	.byte	0x00, 0x00, 0x00, 0x00


//--------------------- .nv.info._Z17hank2patch_singlePfS_iiiii --------------------------
	.section	.nv.info._Z17hank2patch_singlePfS_iiiii,"",@"SHT_CUDA_INFO"
	.sectionflags	@""
	.align	4


	//----- nvinfo : EIATTR_CUDA_API_VERSION
	.align		4
        /*0000*/ 	.byte	0x04, 0x37
        /*0002*/ 	.short	(.L_9 - .L_8)
.L_8:
        /*0004*/ 	.word	0x00000082


	//----- nvinfo : EIATTR_KPARAM_INFO
	.align		4
.L_9:
        /*0008*/ 	.byte	0x04, 0x17
        /*000a*/ 	.short	(.L_11 - .L_10)
.L_10:
        /*000c*/ 	.word	0x00000000
        /*0010*/ 	.short	0x0006
        /*0012*/ 	.short	0x0020
        /*0014*/ 	.byte	0x00, 0xf0, 0x11, 0x00


	//----- nvinfo : EIATTR_KPARAM_INFO
	.align		4
.L_11:
        /*0018*/ 	.byte	0x04, 0x17
        /*001a*/ 	.short	(.L_13 - .L_12)
.L_12:
        /*001c*/ 	.word	0x00000000
        /*0020*/ 	.short	0x0005
        /*0022*/ 	.short	0x001c
        /*0024*/ 	.byte	0x00, 0xf0, 0x11, 0x00


	//----- nvinfo : EIATTR_KPARAM_INFO
	.align		4
.L_13:
        /*0028*/ 	.byte	0x04, 0x17
        /*002a*/ 	.short	(.L_15 - .L_14)
.L_14:
        /*002c*/ 	.word	0x00000000
        /*0030*/ 	.short	0x0004
        /*0032*/ 	.short	0x0018
        /*0034*/ 	.byte	0x00, 0xf0, 0x11, 0x00


	//----- nvinfo : EIATTR_KPARAM_INFO
	.align		4
.L_15:
        /*0038*/ 	.byte	0x04, 0x17
        /*003a*/ 	.short	(.L_17 - .L_16)
.L_16:
        /*003c*/ 	.word	0x00000000
        /*0040*/ 	.short	0x0003
        /*0042*/ 	.short	0x0014
        /*0044*/ 	.byte	0x00, 0xf0, 0x11, 0x00


	//----- nvinfo : EIATTR_KPARAM_INFO
	.align		4
.L_17:
        /*0048*/ 	.byte	0x04, 0x17
        /*004a*/ 	.short	(.L_19 - .L_18)
.L_18:
        /*004c*/ 	.word	0x00000000
        /*0050*/ 	.short	0x0002
        /*0052*/ 	.short	0x0010
        /*0054*/ 	.byte	0x00, 0xf0, 0x11, 0x00


	//----- nvinfo : EIATTR_KPARAM_INFO
	.align		4
.L_19:
        /*0058*/ 	.byte	0x04, 0x17
        /*005a*/ 	.short	(.L_21 - .L_20)
.L_20:
        /*005c*/ 	.word	0x00000000
        /*0060*/ 	.short	0x0001
        /*0062*/ 	.short	0x0008
        /*0064*/ 	.byte	0x00, 0xf5, 0x21, 0x00


	//----- nvinfo : EIATTR_KPARAM_INFO
	.align		4
.L_21:
        /*0068*/ 	.byte	0x04, 0x17
        /*006a*/ 	.short	(.L_23 - .L_22)
.L_22:
        /*006c*/ 	.word	0x00000000
        /*0070*/ 	.short	0x0000
        /*0072*/ 	.short	0x0000
        /*0074*/ 	.byte	0x00, 0xf5, 0x21, 0x00


	//----- nvinfo : EIATTR_SPARSE_MMA_MASK
	.align		4
.L_23:
        /*0078*/ 	.byte	0x03, 0x50
        /*007a*/ 	.short	0x0000


	//----- nvinfo : EIATTR_MAXREG_COUNT
	.align		4
        /*007c*/ 	.byte	0x03, 0x1b
        /*007e*/ 	.short	0x00ff


	//----- nvinfo : EIATTR_MERCURY_ISA_VERSION
	.align		4
        /*0080*/ 	.byte	0x03, 0x5f
        /*0082*/ 	.short	0x0101


	//----- nvinfo : EIATTR_VRC_CTA_INIT_COUNT
	.align		4
        /*0084*/ 	.byte	0x02, 0x4a
	.zero		1
	.zero		1


	//----- nvinfo : EIATTR_EXIT_INSTR_OFFSETS
	.align		4
        /*0088*/ 	.byte	0x04, 0x1c
        /*008a*/ 	.short	(.L_25 - .L_24)


	//   ....[0]....
.L_24:
        /*008c*/ 	.word	0x000000a0


	//   ....[1]....
        /*0090*/ 	.word	0x00000f60


	//----- nvinfo : EIATTR_CRS_STACK_SIZE
	.align		4
.L_25:
        /*0094*/ 	.byte	0x04, 0x1e
        /*0096*/ 	.short	(.L_27 - .L_26)
.L_26:
        /*0098*/ 	.word	0x00000000


	//----- nvinfo : EIATTR_CBANK_PARAM_SIZE
	.align		4
.L_27:
        /*009c*/ 	.byte	0x03, 0x19
        /*009e*/ 	.short	0x0024


	//----- nvinfo : EIATTR_PARAM_CBANK
	.align		4
        /*00a0*/ 	.byte	0x04, 0x0a
        /*00a2*/ 	.short	(.L_29 - .L_28)
	.align		4
.L_28:
        /*00a4*/ 	.word	index@(.nv.constant0._Z17hank2patch_singlePfS_iiiii)
        /*00a8*/ 	.short	0x0380
        /*00aa*/ 	.short	0x0024


	//----- nvinfo : EIATTR_SW_WAR
	.align		4
.L_29:
        /*00ac*/ 	.byte	0x04, 0x36
        /*00ae*/ 	.short	(.L_31 - .L_30)
.L_30:
        /*00b0*/ 	.word	0x00000008
.L_31:


//--------------------- .nv.callgraph             --------------------------
	.section	.nv.callgraph,"",@"SHT_CUDA_CALLGRAPH"
	.align	4
	.sectionentsize	8
	.align		4
        /*0000*/ 	.word	0x00000000
	.align		4
        /*0004*/ 	.word	0xffffffff
	.align		4
        /*0008*/ 	.word	0x00000000
	.align		4
        /*000c*/ 	.word	0xfffffffe
	.align		4
        /*0010*/ 	.word	0x00000000
	.align		4
        /*0014*/ 	.word	0xfffffffd
	.align		4
        /*0018*/ 	.word	0x00000000
	.align		4
        /*001c*/ 	.word	0xfffffffc


//--------------------- .text._Z17hank2patch_singlePfS_iiiii --------------------------
	.section	.text._Z17hank2patch_singlePfS_iiiii,"ax",@progbits
	.align	128
        .global         _Z17hank2patch_singlePfS_iiiii
        .type           _Z17hank2patch_singlePfS_iiiii,@function
        .size           _Z17hank2patch_singlePfS_iiiii,(.L_x_28 - _Z17hank2patch_singlePfS_iiiii)
        .other          _Z17hank2patch_singlePfS_iiiii,@"STO_CUDA_ENTRY STV_DEFAULT"
_Z17hank2patch_singlePfS_iiiii:
.text._Z17hank2patch_singlePfS_iiiii:
[----:B------:R-:W-:Y:S01]  /*0000*/  LDC R1, c[0x0][0x37c] ;  /* 0x0000df00ff017b82 */ /* 0x000fe20000000800 */
[----:B------:R-:W0:Y:S07]  /*0010*/  S2R R2, SR_TID.X ;  /* 0x0000000000027919 */ /* 0x000e2e0000002100 */
[----:B------:R-:W1:Y:S08]  /*0020*/  LDC.64 R6, c[0x0][0x390] ;  /* 0x0000e400ff067b82 */ /* 0x000e700000000a00 */
[----:B------:R-:W0:Y:S08]  /*0030*/  S2UR UR4, SR_CTAID.X ;  /* 0x00000000000479c3 */ /* 0x000e300000002500 */
[----:B------:R-:W0:Y:S08]  /*0040*/  LDC R9, c[0x0][0x360] ;  /* 0x0000d800ff097b82 */ /* 0x000e300000000800 */
[----:B------:R-:W2:Y:S01]  /*0050*/  LDC.64 R4, c[0x0][0x398] ;  /* 0x0000e600ff047b82 */ /* 0x000ea20000000a00 */
[----:B-1----:R-:W-:-:S02]  /*0060*/  IMAD R3, R6, R7, RZ ;  /* 0x0000000706037224 */ /* 0x002fc400078e02ff */
[----:B0-----:R-:W-:Y:S02]  /*0070*/  IMAD R2, R9, UR4, R2 ;  /* 0x0000000409027c24 */ /* 0x001fe4000f8e0202 */
[----:B--2---:R-:W-:-:S05]  /*0080*/  IMAD R9, R3, R4, RZ ;  /* 0x0000000403097224 */ /* 0x004fca00078e02ff */
[----:B------:R-:W-:-:S13]  /*0090*/  ISETP.GE.AND P0, PT, R2, R9, PT ;  /* 0x000000090200720c */ /* 0x000fda0003f06270 */
[----:B------:R-:W-:Y:S05]  /*00a0*/  @P0 EXIT ;  /* 0x000000000000094d */ /* 0x000fea0003800000 */
[----:B------:R-:W-:Y:S01]  /*00b0*/  IABS R11, R3 ;  /* 0x00000003000b7213 */ /* 0x000fe20000000000 */
[----:B------:R-:W0:Y:S01]  /*00c0*/  LDC.64 R14, c[0x0][0x380] ;  /* 0x0000e000ff0e7b82 */ /* 0x000e220000000a00 */
[----:B------:R-:W-:Y:S01]  /*00d0*/  IABS R10, R6 ;  /* 0x00000006000a7213 */ /* 0x000fe20000000000 */
[----:B------:R-:W1:Y:S01]  /*00e0*/  LDCU.64 UR4, c[0x0][0x358] ;  /* 0x00006b00ff0477ac */ /* 0x000e620008000a00 */
[----:B------:R-:W2:Y:S01]  /*00f0*/  I2F.RP R0, R11 ;  /* 0x0000000b00007306 */ /* 0x000ea20000209400 */
[----:B------:R-:W-:Y:S01]  /*0100*/  IABS R12, R2 ;  /* 0x00000002000c7213 */ /* 0x000fe20000000000 */
[----:B------:R-:W-:Y:S01]  /*0110*/  BSSY.RECONVERGENT B2, `(.L_x_0) ;  /* 0x00000d5000027945 */ /* 0x000fe20003800200 */
[----:B------:R-:W3:Y:S05]  /*0120*/  LDCU UR7, c[0x0][0x39c] ;  /* 0x00007380ff0777ac */ /* 0x000eea0008000800 */
[----:B--2---:R-:W2:Y:S02]  /*0130*/  MUFU.RCP R0, R0 ;  /* 0x0000000000007308 */ /* 0x004ea40000001000 */
[----:B--2---:R-:W-:-:S06]  /*0140*/  VIADD R8, R0, 0xffffffe ;  /* 0x0ffffffe00087836 */ /* 0x004fcc0000000000 */
[----:B------:R2:W4:Y:S02]  /*0150*/  F2I.FTZ.U32.TRUNC.NTZ R9, R8 ;  /* 0x0000000800097305 */ /* 0x000524000021f000 */
[----:B--2---:R-:W-:Y:S02]  /*0160*/  HFMA2 R8, -RZ, RZ, 0, 0 ;  /* 0x00000000ff087431 */ /* 0x004fe400000001ff */
[----:B----4-:R-:W-:-:S04]  /*0170*/  IMAD.MOV R4, RZ, RZ, -R9 ;  /* 0x000000ffff047224 */ /* 0x010fc800078e0a09 */
[----:B------:R-:W-:Y:S01]  /*0180*/  IMAD R13, R4, R11, RZ ;  /* 0x0000000b040d7224 */ /* 0x000fe200078e02ff */
[----:B------:R-:W-:-:S03]  /*0190*/  IABS R4, R3 ;  /* 0x0000000300047213 */ /* 0x000fc60000000000 */
[----:B------:R-:W-:-:S04]  /*01a0*/  IMAD.HI.U32 R9, R9, R13, R8 ;  /* 0x0000000d09097227 */ /* 0x000fc800078e0008 */
[----:B------:R-:W-:Y:S02]  /*01b0*/  IMAD.MOV R13, RZ, RZ, -R4 ;  /* 0x000000ffff0d7224 */ /* 0x000fe400078e0a04 */
[----:B------:R-:W-:Y:S02]  /*01c0*/  IMAD.MOV.U32 R4, RZ, RZ, R10 ;  /* 0x000000ffff047224 */ /* 0x000fe400078e000a */
[----:B------:R-:W-:Y:S02]  /*01d0*/  IMAD.HI.U32 R0, R9, R12, RZ ;  /* 0x0000000c09007227 */ /* 0x000fe400078e00ff */
[----:B------:R-:W2:Y:S02]  /*01e0*/  I2F.RP R10, R4 ;  /* 0x00000004000a7306 */ /* 0x000ea40000209400 */
[----:B------:R-:W-:-:S05]  /*01f0*/  IMAD R8, R0, R13, R12 ;  /* 0x0000000d00087224 */ /* 0x000fca00078e020c */
[----:B------:R-:W-:Y:S01]  /*0200*/  ISETP.GT.U32.AND P1, PT, R11, R8, PT ;  /* 0x000000080b00720c */ /* 0x000fe20003f24070 */
[----:B--2---:R-:W2:-:S12]  /*0210*/  MUFU.RCP R10, R10 ;  /* 0x0000000a000a7308 */ /* 0x004e980000001000 */
[-C--:B------:R-:W-:Y:S01]  /*0220*/  @!P1 IADD3 R8, PT, PT, R8, -R11.reuse, RZ ;  /* 0x8000000b08089210 */ /* 0x080fe20007ffe0ff */
[----:B------:R-:W-:Y:S01]  /*0230*/  @!P1 VIADD R0, R0, 0x1 ;  /* 0x0000000100009836 */ /* 0x000fe20000000000 */
[----:B------:R-:W-:Y:S02]  /*0240*/  ISETP.NE.AND P1, PT, R3, RZ, PT ;  /* 0x000000ff0300720c */ /* 0x000fe40003f25270 */
[----:B------:R-:W-:Y:S02]  /*0250*/  ISETP.GE.U32.AND P0, PT, R8, R11, PT ;  /* 0x0000000b0800720c */ /* 0x000fe40003f06070 */
[----:B------:R-:W-:-:S04]  /*0260*/  LOP3.LUT R8, R2, R3, RZ, 0x3c, !PT ;  /* 0x0000000302087212 */ /* 0x000fc800078e3cff */
[----:B------:R-:W-:Y:S01]  /*0270*/  ISETP.GE.AND P2, PT, R8, RZ, PT ;  /* 0x000000ff0800720c */ /* 0x000fe20003f46270 */
[----:B--2---:R-:W-:-:S04]  /*0280*/  VIADD R8, R10, 0xffffffe ;  /* 0x0ffffffe0a087836 */ /* 0x004fc80000000000 */
[----:B------:R2:W4:Y:S02]  /*0290*/  F2I.FTZ.U32.TRUNC.NTZ R9, R8 ;  /* 0x0000000800097305 */ /* 0x000524000021f000 */
[----:B------:R-:W-:-:S06]  /*02a0*/  @P0 IADD3 R0, PT, PT, R0, 0x1, RZ ;  /* 0x0000000100000810 */ /* 0x000fcc0007ffe0ff */
[----:B------:R-:W-:Y:S01]  /*02b0*/  @!P2 IMAD.MOV R0, RZ, RZ, -R0 ;  /* 0x000000ffff00a224 */ /* 0x000fe200078e0a00 */
[----:B------:R-:W-:Y:S01]  /*02c0*/  @!P1 LOP3.LUT R0, RZ, R3, RZ, 0x33, !PT ;  /* 0x00000003ff009212 */ /* 0x000fe200078e33ff */
[----:B--2---:R-:W-:-:S03]  /*02d0*/  IMAD.MOV.U32 R8, RZ, RZ, RZ ;  /* 0x000000ffff087224 */ /* 0x004fc600078e00ff */
[----:B------:R-:W-:Y:S01]  /*02e0*/  IADD3 R10, PT, PT, -R0, RZ, RZ ;  /* 0x000000ff000a7210 */ /* 0x000fe20007ffe1ff */
[----:B----4-:R-:W-:-:S04]  /*02f0*/  IMAD.MOV R13, RZ, RZ, -R9 ;  /* 0x000000ffff0d7224 */ /* 0x010fc800078e0a09 */
[----:B------:R-:W-:Y:S02]  /*0300*/  IMAD R11, R3, R10, R2 ;  /* 0x0000000a030b7224 */ /* 0x000fe400078e0202 */
[----:B------:R-:W-:-:S03]  /*0310*/  IMAD R3, R13, R4, RZ ;  /* 0x000000040d037224 */ /* 0x000fc600078e02ff */
[----:B------:R-:W-:Y:S01]  /*0320*/  IABS R2, R11 ;  /* 0x0000000b00027213 */ /* 0x000fe20000000000 */
[----:B------:R-:W-:-:S04]  /*0330*/  IMAD.HI.U32 R8, R9, R3, R8 ;  /* 0x0000000309087227 */ /* 0x000fc800078e0008 */
[----:B------:R-:W-:-:S04]  /*0340*/  IMAD.MOV.U32 R3, RZ, RZ, R2 ;  /* 0x000000ffff037224 */ /* 0x000fc800078e0002 */
[----:B------:R-:W-:-:S05]  /*0350*/  IMAD.HI.U32 R2, R8, R3, RZ ;  /* 0x0000000308027227 */ /* 0x000fca00078e00ff */
[----:B------:R-:W-:-:S05]  /*0360*/  IADD3 R8, PT, PT, -R2, RZ, RZ ;  /* 0x000000ff02087210 */ /* 0x000fca0007ffe1ff */
[----:B------:R-:W-:-:S05]  /*0370*/  IMAD R3, R4, R8, R3 ;  /* 0x0000000804037224 */ /* 0x000fca00078e0203 */
[----:B------:R-:W-:-:S13]  /*0380*/  ISETP.GT.U32.AND P1, PT, R4, R3, PT ;  /* 0x000000030400720c */ /* 0x000fda0003f24070 */
[----:B------:R-:W-:Y:S02]  /*0390*/  @!P1 IMAD.IADD R3, R3, 0x1, -R4 ;  /* 0x0000000103039824 */ /* 0x000fe400078e0a04 */
[----:B------:R-:W-:Y:S01]  /*03a0*/  @!P1 VIADD R2, R2, 0x1 ;  /* 0x0000000102029836 */ /* 0x000fe20000000000 */
[----:B------:R-:W-:Y:S02]  /*03b0*/  ISETP.NE.AND P1, PT, R6, RZ, PT ;  /* 0x000000ff0600720c */ /* 0x000fe40003f25270 */
[----:B------:R-:W-:Y:S02]  /*03c0*/  ISETP.GE.U32.AND P0, PT, R3, R4, PT ;  /* 0x000000040300720c */ /* 0x000fe40003f06070 */
[----:B------:R-:W-:-:S04]  /*03d0*/  LOP3.LUT R3, R11, R6, RZ, 0x3c, !PT ;  /* 0x000000060b037212 */ /* 0x000fc800078e3cff */
[----:B------:R-:W-:-:S07]  /*03e0*/  ISETP.GE.AND P2, PT, R3, RZ, PT ;  /* 0x000000ff0300720c */ /* 0x000fce0003f46270 */
[----:B------:R-:W-:-:S06]  /*03f0*/  @P0 IADD3 R2, PT, PT, R2, 0x1, RZ ;  /* 0x0000000102020810 */ /* 0x000fcc0007ffe0ff */
[----:B------:R-:W-:Y:S01]  /*0400*/  @!P2 IMAD.MOV R2, RZ, RZ, -R2 ;  /* 0x000000ffff02a224 */ /* 0x000fe200078e0a02 */
[----:B------:R-:W-:-:S04]  /*0410*/  @!P1 LOP3.LUT R2, RZ, R6, RZ, 0x33, !PT ;  /* 0x00000006ff029212 */ /* 0x000fc800078e33ff */
[----:B------:R-:W-:Y:S01]  /*0420*/  ISETP.GE.AND P0, PT, R2, RZ, PT ;  /* 0x000000ff0200720c */ /* 0x000fe20003f06270 */
[--C-:B------:R-:W-:Y:S02]  /*0430*/  IMAD.MOV R3, RZ, RZ, -R2.reuse ;  /* 0x000000ffff037224 */ /* 0x100fe400078e0a02 */
[----:B------:R-:W-:Y:S02]  /*0440*/  IMAD R4, R0, R7, R2 ;  /* 0x0000000700047224 */ /* 0x000fe400078e0202 */
[----:B------:R-:W-:Y:S02]  /*0450*/  IMAD R3, R6, R3, R11 ;  /* 0x0000000306037224 */ /* 0x000fe400078e020b */
[----:B------:R-:W-:Y:S02]  /*0460*/  IMAD.MOV.U32 R11, RZ, RZ, RZ ;  /* 0x000000ffff0b7224 */ /* 0x000fe400078e00ff */
[----:B------:R-:W-:Y:S01]  /*0470*/  IMAD R9, R4, R6, R3 ;  /* 0x0000000604097224 */ /* 0x000fe200078e0203 */
[----:B------:R-:W-:-:S03]  /*0480*/  MOV R4, RZ ;  /* 0x000000ff00047202 */ /* 0x000fc60000000f00 */
[----:B0-----:R-:W-:-:S05]  /*0490*/  IMAD.WIDE R14, R9, 0x4, R14 ;  /* 0x00000004090e7825 */ /* 0x001fca00078e020e */
[----:B-1----:R0:W-:Y:S01]  /*04a0*/  STG.E desc[UR4][R14.64], RZ ;  /* 0x000000ff0e007986 */ /* 0x0021e2000c101904 */
[----:B---3--:R-:W-:Y:S05]  /*04b0*/  @!P0 BRA `(.L_x_1) ;  /* 0x0000000800688947 */ /* 0x008fea0003800000 */
[----:B------:R-:W1:Y:S01]  /*04c0*/  LDCU UR6, c[0x0][0x3a0] ;  /* 0x00007400ff0677ac */ /* 0x000e620008000800 */
[----:B------:R-:W-:Y:S01]  /*04d0*/  IMAD.IADD R5, R6, 0x1, -R5 ;  /* 0x0000000106057824 */ /* 0x000fe200078e0a05 */
[----:B------:R-:W-:Y:S01]  /*04e0*/  MOV R11, 0xfffffffc ;  /* 0xfffffffc000b7802 */ /* 0x000fe20000000f00 */
[C---:B------:R-:W-:Y:S01]  /*04f0*/  VIADD R18, R3.reuse, 0x1 ;  /* 0x0000000103127836 */ /* 0x040fe20000000000 */
[----:B------:R-:W-:Y:S01]  /*0500*/  BSSY.RECONVERGENT B1, `(.L_x_2) ;  /* 0x0000094000017945 */ /* 0x000fe20003800200 */
[----:B------:R-:W-:Y:S02]  /*0510*/  VIADD R9, R3, 0xffffffff ;  /* 0xffffffff03097836 */ /* 0x000fe40000000000 */
[----:B------:R-:W-:Y:S01]  /*0520*/  IMAD.MOV.U32 R4, RZ, RZ, RZ ;  /* 0x000000ffff047224 */ /* 0x000fe200078e00ff */
[C---:B------:R-:W-:Y:S01]  /*0530*/  LOP3.LUT R12, R18.reuse, 0x3, RZ, 0xc0, !PT ;  /* 0x00000003120c7812 */ /* 0x040fe200078ec0ff */
[----:B------:R-:W-:Y:S01]  /*0540*/  IMAD.MOV.U32 R13, RZ, RZ, RZ ;  /* 0x000000ffff0d7224 */ /* 0x000fe200078e00ff */
[----:B------:R-:W-:-:S02]  /*0550*/  LOP3.LUT R18, R18, 0xfffffffc, RZ, 0xc0, !PT ;  /* 0xfffffffc12127812 */ /* 0x000fc400078ec0ff */
[----:B-1----:R-:W-:Y:S01]  /*0560*/  IADD3 R6, PT, PT, R7, -UR6, RZ ;  /* 0x8000000607067c10 */ /* 0x002fe2000fffe0ff */
[----:B------:R-:W-:-:S04]  /*0570*/  VIADD R7, R5, 0x1 ;  /* 0x0000000105077836 */ /* 0x000fc80000000000 */
[----:B------:R-:W-:-:S04]  /*0580*/  VIADD R8, R6, 0x1 ;  /* 0x0000000106087836 */ /* 0x000fc80000000000 */
[----:B------:R-:W-:-:S04]  /*0590*/  IMAD R10, R8, R7, RZ ;  /* 0x00000007080a7224 */ /* 0x000fc800078e02ff */
[----:B------:R-:W-:Y:S01]  /*05a0*/  IMAD R10, R10, R11, 0x4 ;  /* 0x000000040a0a7424 */ /* 0x000fe200078e020b */
[----:B------:R-:W-:-:S07]  /*05b0*/  MOV R11, RZ ;  /* 0x000000ff000b7202 */ /* 0x000fce0000000f00 */
.L_x_13:
[----:B-1----:R-:W1:Y:S01]  /*05c0*/  LDC R20, c[0x0][0x3a0] ;  /* 0x0000e800ff147b82 */ /* 0x002e620000000800 */
[----:B------:R-:W-:Y:S01]  /*05d0*/  IADD3 R17, PT, PT, R2, -R13, RZ ;  /* 0x8000000d02117210 */ /* 0x000fe20007ffe0ff */
[----:B------:R-:W-:Y:S03]  /*05e0*/  BSSY.RECONVERGENT B0, `(.L_x_3) ;  /* 0x0000082000007945 */ /* 0x000fe60003800200 */
[----:B-1----:R-:W-:-:S04]  /*05f0*/  ISETP.GE.AND P0, PT, R17, R20, PT ;  /* 0x000000141100720c */ /* 0x002fc80003f06270 */
[----:B------:R-:W-:-:S04]  /*0600*/  ISETP.GT.OR P0, PT, R13, R6, P0 ;  /* 0x000000060d00720c */ /* 0x000fc80000704670 */
[----:B------:R-:W-:-:S13]  /*0610*/  ISETP.LT.OR P0, PT, R3, RZ, P0 ;  /* 0x000000ff0300720c */ /* 0x000fda0000701670 */
[----:B--234-:R-:W-:Y:S05]  /*0620*/  @P0 BRA `(.L_x_4) ;  /* 0x0000000400f40947 */ /* 0x01cfea0003800000 */
[----:B------:R-:W-:Y:S01]  /*0630*/  ISETP.GE.U32.AND P0, PT, R3, 0x3, PT ;  /* 0x000000030300780c */ /* 0x000fe20003f06070 */
[----:B------:R-:W-:Y:S01]  /*0640*/  BSSY.RECONVERGENT B3, `(.L_x_5) ;  /* 0x0000047000037945 */ /* 0x000fe20003800200 */
[----:B------:R-:W-:Y:S02]  /*0650*/  IMAD R20, R0, R20, R17 ;  /* 0x0000001400147224 */ /* 0x000fe400078e0211 */
[----:B------:R-:W-:-:S09]  /*0660*/  IMAD.MOV.U32 R22, RZ, RZ, RZ ;  /* 0x000000ffff167224 */ /* 0x000fd200078e00ff */
[----:B------:R-:W-:Y:S05]  /*0670*/  @!P0 BRA `(.L_x_6) ;  /* 0x00000004000c8947 */ /* 0x000fea0003800000 */
[----:B------:R-:W1:Y:S01]  /*0680*/  LDCU UR6, c[0x0][0x39c] ;  /* 0x00007380ff0677ac */ /* 0x000e620008000800 */
[----:B------:R-:W-:Y:S01]  /*0690*/  BSSY.RECONVERGENT B4, `(.L_x_7) ;  /* 0x0000040000047945 */ /* 0x000fe20003800200 */
[----:B------:R-:W-:Y:S02]  /*06a0*/  IMAD.MOV.U32 R24, RZ, RZ, 0x2 ;  /* 0x00000002ff187424 */ /* 0x000fe400078e00ff */
[----:B------:R-:W-:Y:S02]  /*06b0*/  IMAD.MOV.U32 R22, RZ, RZ, R9 ;  /* 0x000000ffff167224 */ /* 0x000fe400078e0009 */
[C---:B-1----:R-:W-:Y:S02]  /*06c0*/  IMAD R16, R20.reuse, UR6, R3 ;  /* 0x0000000614107c24 */ /* 0x042fe4000f8e0203 */
[----:B------:R-:W-:Y:S02]  /*06d0*/  IMAD R21, R20, UR6, R9 ;  /* 0x0000000614157c24 */ /* 0x000fe4000f8e0209 */
[C---:B------:R-:W-:Y:S01]  /*06e0*/  VIADD R19, R16.reuse, 0xfffffffe ;  /* 0xfffffffe10137836 */ /* 0x040fe20000000000 */
[C---:B------:R-:W-:Y:S01]  /*06f0*/  IADD3 R17, PT, PT, R16.reuse, -0x3, RZ ;  /* 0xfffffffd10117810 */ /* 0x040fe20007ffe0ff */
[----:B------:R-:W-:-:S02]  /*0700*/  IMAD R23, R16, R8, R13 ;  /* 0x0000000810177224 */ /* 0x000fc400078e020d */
[-CC-:B------:R-:W-:Y:S02]  /*0710*/  IMAD R28, R21, R8.reuse, R13.reuse ;  /* 0x00000008151c7224 */ /* 0x180fe400078e020d */
[-CC-:B------:R-:W-:Y:S02]  /*0720*/  IMAD R16, R17, R8.reuse, R13.reuse ;  /* 0x0000000811107224 */ /* 0x180fe400078e020d */
[----:B------:R-:W-:Y:S02]  /*0730*/  IMAD R26, R19, R8, R13 ;  /* 0x00000008131a7224 */ /* 0x000fe400078e020d */
[-C--:B------:R-:W-:Y:S02]  /*0740*/  IMAD R23, R23, R7.reuse, RZ ;  /* 0x0000000717177224 */ /* 0x080fe400078e02ff */
[-C--:B------:R-:W-:Y:S02]  /*0750*/  IMAD R21, R28, R7.reuse, RZ ;  /* 0x000000071c157224 */ /* 0x080fe400078e02ff */
[----:B------:R-:W-:-:S02]  /*0760*/  IMAD R19, R16, R7, RZ ;  /* 0x0000000710137224 */ /* 0x000fc400078e02ff */
[----:B------:R-:W-:-:S07]  /*0770*/  IMAD R25, R26, R7, RZ ;  /* 0x000000071a197224 */ /* 0x000fce00078e02ff */
.L_x_8:
[----:B------:R-:W-:Y:S01]  /*0780*/  IADD3 R16, PT, PT, R22, 0x1, RZ ;  /* 0x0000000116107810 */ /* 0x000fe20007ffe0ff */
[----:B------:R-:W-:-:S03]  /*0790*/  VIADD R28, R24, 0xfffffffe ;  /* 0xfffffffe181c7836 */ /* 0x000fc60000000000 */
[----:B------:R-:W-:-:S04]  /*07a0*/  ISETP.GE.AND P0, PT, R16, UR7, PT ;  /* 0x0000000710007c0c */ /* 0x000fc8000bf06270 */
[----:B------:R-:W-:-:S13]  /*07b0*/  ISETP.GT.OR P0, PT, R28, R5, P0 ;  /* 0x000000051c00720c */ /* 0x000fda0000704670 */
[----:B-1----:R-:W1:Y:S02]  /*07c0*/  @!P0 LDC.64 R16, c[0x0][0x388] ;  /* 0x0000e200ff108b82 */ /* 0x002e640000000a00 */
[----:B-1----:R-:W-:-:S06]  /*07d0*/  @!P0 IMAD.WIDE R26, R23, 0x4, R16 ;  /* 0x00000004171a8825 */ /* 0x002fcc00078e0210 */
[----:B------:R-:W2:Y:S01]  /*07e0*/  @!P0 LDG.E R27, desc[UR4][R26.64] ;  /* 0x000000041a1b8981 */ /* 0x000ea2000c1e1900 */
[----:B------:R-:W-:-:S04]  /*07f0*/  ISETP.GE.AND P1, PT, R22, UR7, PT ;  /* 0x0000000716007c0c */ /* 0x000fc8000bf26270 */
[----:B------:R-:W-:-:S13]  /*0800*/  ISETP.GE.OR P1, PT, R28, R5, P1 ;  /* 0x000000051c00720c */ /* 0x000fda0000f26670 */
[----:B------:R-:W1:Y:S01]  /*0810*/  @!P1 LDC.64 R16, c[0x0][0x388] ;  /* 0x0000e200ff109b82 */ /* 0x000e620000000a00 */
[----:B------:R-:W-:-:S04]  /*0820*/  @!P1 VIADD R29, R21, 0x1 ;  /* 0x00000001151d9836 */ /* 0x000fc80000000000 */
[----:B-1----:R-:W-:-:S04]  /*0830*/  @!P1 IMAD.WIDE R28, R29, 0x4, R16 ;  /* 0x000000041d1c9825 */ /* 0x002fc800078e0210 */
[----:B--2---:R-:W-:-:S05]  /*0840*/  @!P0 FADD R4, R4, R27 ;  /* 0x0000001b04048221 */ /* 0x004fca0000000000 */
[----:B------:R1:W-:Y:S04]  /*0850*/  @!P0 STG.E desc[UR4][R14.64], R4 ;  /* 0x000000040e008986 */ /* 0x0003e8000c101904 */
[----:B------:R-:W1:Y:S01]  /*0860*/  @!P1 LDG.E R29, desc[UR4][R28.64] ;  /* 0x000000041c1d9981 */ /* 0x000e62000c1e1900 */
[----:B------:R-:W-:-:S04]  /*0870*/  IADD3 R16, PT, PT, R22, -0x1, RZ ;  /* 0xffffffff16107810 */ /* 0x000fc80007ffe0ff */
[----:B------:R-:W-:-:S04]  /*0880*/  ISETP.GE.AND P2, PT, R16, UR7, PT ;  /* 0x0000000710007c0c */ /* 0x000fc8000bf46270 */
[----:B------:R-:W-:-:S13]  /*0890*/  ISETP.GT.OR P2, PT, R24, R5, P2 ;  /* 0x000000051800720c */ /* 0x000fda0001744670 */
[----:B------:R-:W2:Y:S01]  /*08a0*/  @!P2 LDC.64 R16, c[0x0][0x388] ;  /* 0x0000e200ff10ab82 */ /* 0x000ea20000000a00 */
[----:B------:R-:W-:-:S04]  /*08b0*/  @!P2 VIADD R27, R25, 0x2 ;  /* 0x00000002191ba836 */ /* 0x000fc80000000000 */
[----:B--2---:R-:W-:-:S04]  /*08c0*/  @!P2 IMAD.WIDE R26, R27, 0x4, R16 ;  /* 0x000000041b1aa825 */ /* 0x004fc800078e0210 */
[----:B-1----:R-:W-:-:S05]  /*08d0*/  @!P1 FADD R4, R4, R29 ;  /* 0x0000001d04049221 */ /* 0x002fca0000000000 */
[----:B------:R1:W-:Y:S04]  /*08e0*/  @!P1 STG.E desc[UR4][R14.64], R4 ;  /* 0x000000040e009986 */ /* 0x0003e8000c101904 */
[----:B------:R-:W1:Y:S01]  /*08f0*/  @!P2 LDG.E R27, desc[UR4][R26.64] ;  /* 0x000000041a1ba981 */ /* 0x000e62000c1e1900 */
[----:B------:R-:W-:-:S05]  /*0900*/  VIADD R16, R22, 0xfffffffe ;  /* 0xfffffffe16107836 */ /* 0x000fca0000000000 */
[----:B------:R-:W-:Y:S02]  /*0910*/  ISETP.GE.AND P3, PT, R16, UR7, PT ;  /* 0x0000000710007c0c */ /* 0x000fe4000bf66270 */
[----:B------:R-:W-:-:S04]  /*0920*/  IADD3 R16, PT, PT, R24, 0x1, RZ ;  /* 0x0000000118107810 */ /* 0x000fc80007ffe0ff */
[----:B------:R-:W-:-:S13]  /*0930*/  ISETP.GT.OR P3, PT, R16, R5, P3 ;  /* 0x000000051000720c */ /* 0x000fda0001f64670 */
[----:B------:R-:W2:Y:S01]  /*0940*/  @!P3 LDC.64 R16, c[0x0][0x388] ;  /* 0x0000e200ff10bb82 */ /* 0x000ea20000000a00 */
[----:B------:R-:W-:-:S04]  /*0950*/  @!P3 VIADD R29, R19, 0x3 ;  /* 0x00000003131db836 */ /* 0x000fc80000000000 */
[----:B--2---:R-:W-:-:S04]  /*0960*/  @!P3 IMAD.WIDE R16, R29, 0x4, R16 ;  /* 0x000000041d10b825 */ /* 0x004fc800078e0210 */
[----:B-1----:R-:W-:-:S05]  /*0970*/  @!P2 FADD R4, R4, R27 ;  /* 0x0000001b0404a221 */ /* 0x002fca0000000000 */
[----:B------:R1:W-:Y:S04]  /*0980*/  @!P2 STG.E desc[UR4][R14.64], R4 ;  /* 0x000000040e00a986 */ /* 0x0003e8000c101904 */
[----:B------:R-:W1:Y:S01]  /*0990*/  @!P3 LDG.E R17, desc[UR4][R16.64] ;  /* 0x000000041011b981 */ /* 0x000e62000c1e1900 */
[C---:B------:R-:W-:Y:S01]  /*09a0*/  VIADD R27, R24.reuse, 0x2 ;  /* 0x00000002181b7836 */ /* 0x040fe20000000000 */
[----:B------:R-:W-:Y:S01]  /*09b0*/  @!P0 IADD3 R11, PT, PT, R11, 0x1, RZ ;  /* 0x000000010b0b8810 */ /* 0x000fe20007ffe0ff */
[----:B------:R-:W-:Y:S01]  /*09c0*/  VIADD R24, R24, 0x4 ;  /* 0x0000000418187836 */ /* 0x000fe20000000000 */
[----:B------:R-:W-:Y:S01]  /*09d0*/  IADD3 R22, PT, PT, R22, -0x4, RZ ;  /* 0xfffffffc16167810 */ /* 0x000fe20007ffe0ff */
[C---:B------:R-:W-:Y:S01]  /*09e0*/  IMAD.IADD R21, R10.reuse, 0x1, R21 ;  /* 0x000000010a157824 */ /* 0x040fe200078e0215 */
[----:B------:R-:W-:Y:S01]  /*09f0*/  ISETP.NE.AND P0, PT, R27, R18, PT ;  /* 0x000000121b00720c */ /* 0x000fe20003f05270 */
[----:B------:R-:W-:Y:S01]  /*0a00*/  @!P1 VIADD R11, R11, 0x1 ;  /* 0x000000010b0b9836 */ /* 0x000fe20000000000 */
[C---:B------:R-:W-:Y:S01]  /*0a10*/  IADD3 R19, PT, PT, R10.reuse, R19, RZ ;  /* 0x000000130a137210 */ /* 0x040fe20007ffe0ff */
[----:B------:R-:W-:-:S02]  /*0a20*/  IMAD.IADD R25, R10, 0x1, R25 ;  /* 0x000000010a197824 */ /* 0x000fc400078e0219 */
[----:B------:R-:W-:Y:S02]  /*0a30*/  @!P2 VIADD R11, R11, 0x1 ;  /* 0x000000010b0ba836 */ /* 0x000fe40000000000 */
[----:B------:R-:W-:-:S03]  /*0a40*/  IMAD.IADD R23, R10, 0x1, R23 ;  /* 0x000000010a177824 */ /* 0x000fc600078e0217 */
[----:B------:R-:W-:Y:S01]  /*0a50*/  @!P3 IADD3 R11, PT, PT, R11, 0x1, RZ ;  /* 0x000000010b0bb810 */ /* 0x000fe20007ffe0ff */
[----:B-1----:R-:W-:-:S05]  /*0a60*/  @!P3 FADD R4, R4, R17 ;  /* 0x000000110404b221 */ /* 0x002fca0000000000 */
[----:B------:R1:W-:Y:S01]  /*0a70*/  @!P3 STG.E desc[UR4][R14.64], R4 ;  /* 0x000000040e00b986 */ /* 0x0003e2000c101904 */
[----:B------:R-:W-:Y:S05]  /*0a80*/  @P0 BRA `(.L_x_8) ;  /* 0xfffffffc003c0947 */ /* 0x000fea000383ffff */
[----:B------:R-:W-:Y:S05]  /*0a90*/  BSYNC.RECONVERGENT B4 ;  /* 0x0000000000047941 */ /* 0x000fea0003800200 */
.L_x_7:
[----:B------:R-:W-:-:S07]  /*0aa0*/  IMAD.MOV.U32 R22, RZ, RZ, R18 ;  /* 0x000000ffff167224 */ /* 0x000fce00078e0012 */
.L_x_6:
[----:B------:R-:W-:Y:S05]  /*0ab0*/  BSYNC.RECONVERGENT B3 ;  /* 0x0000000000037941 */ /* 0x000fea0003800200 */
.L_x_5:
[----:B------:R-:W-:-:S13]  /*0ac0*/  ISETP.NE.AND P0, PT, R12, RZ, PT ;  /* 0x000000ff0c00720c */ /* 0x000fda0003f05270 */
[----:B------:R-:W-:Y:S05]  /*0ad0*/  @!P0 BRA `(.L_x_4) ;  /* 0x0000000000c88947 */ /* 0x000fea0003800000 */
[----:B------:R-:W2:Y:S01]  /*0ae0*/  LDC R19, c[0x0][0x39c] ;  /* 0x0000e700ff137b82 */ /* 0x000ea20000000800 */
[----:B------:R-:W-:Y:S01]  /*0af0*/  IADD3 R24, PT, PT, R3, -R22, RZ ;  /* 0x8000001603187210 */ /* 0x000fe20007ffe0ff */
[----:B------:R-:W-:Y:S01]  /*0b00*/  BSSY.RECONVERGENT B3, `(.L_x_9) ;  /* 0x000000e000037945 */ /* 0x000fe20003800200 */
[----:B------:R-:W-:Y:S02]  /*0b10*/  ISETP.NE.AND P1, PT, R12, 0x1, PT ;  /* 0x000000010c00780c */ /* 0x000fe40003f25270 */
[----:B--2---:R-:W-:-:S04]  /*0b20*/  ISETP.GE.AND P0, PT, R24, R19, PT ;  /* 0x000000131800720c */ /* 0x004fc80003f06270 */
[----:B------:R-:W-:-:S13]  /*0b30*/  ISETP.GT.OR P0, PT, R22, R5, P0 ;  /* 0x000000051600720c */ /* 0x000fda0000704670 */
[----:B------:R-:W-:Y:S05]  /*0b40*/  @P0 BRA `(.L_x_10) ;  /* 0x0000000000240947 */ /* 0x000fea0003800000 */
[----:B------:R-:W2:Y:S01]  /*0b50*/  LDC.64 R16, c[0x0][0x388] ;  /* 0x0000e200ff107b82 */ /* 0x000ea20000000a00 */
[----:B------:R-:W-:-:S04]  /*0b60*/  IMAD R21, R20, R19, R24 ;  /* 0x0000001314157224 */ /* 0x000fc800078e0218 */
[----:B------:R-:W-:-:S04]  /*0b70*/  IMAD R21, R21, R8, R13 ;  /* 0x0000000815157224 */ /* 0x000fc800078e020d */
[----:B------:R-:W-:-:S04]  /*0b80*/  IMAD R21, R21, R7, R22 ;  /* 0x0000000715157224 */ /* 0x000fc800078e0216 */
[----:B--2---:R-:W-:-:S06]  /*0b90*/  IMAD.WIDE R16, R21, 0x4, R16 ;  /* 0x0000000415107825 */ /* 0x004fcc00078e0210 */
[----:B------:R-:W1:Y:S01]  /*0ba0*/  LDG.E R17, desc[UR4][R16.64] ;  /* 0x0000000410117981 */ /* 0x000e62000c1e1900 */
[----:B------:R-:W-:Y:S02]  /*0bb0*/  VIADD R11, R11, 0x1 ;  /* 0x000000010b0b7836 */ /* 0x000fe40000000000 */
[----:B-1----:R-:W-:-:S05]  /*0bc0*/  FADD R4, R4, R17 ;  /* 0x0000001104047221 */ /* 0x002fca0000000000 */
[----:B------:R2:W-:Y:S02]  /*0bd0*/  STG.E desc[UR4][R14.64], R4 ;  /* 0x000000040e007986 */ /* 0x0005e4000c101904 */
.L_x_10:
[----:B------:R-:W-:Y:S05]  /*0be0*/  BSYNC.RECONVERGENT B3 ;  /* 0x0000000000037941 */ /* 0x000fea0003800200 */
.L_x_9:
[----:B------:R-:W-:Y:S05]  /*0bf0*/  @!P1 BRA `(.L_x_4) ;  /* 0x0000000000809947 */ /* 0x000fea0003800000 */
[----:B------:R-:W-:Y:S01]  /*0c00*/  IADD3 R26, PT, PT, R22, 0x1, RZ ;  /* 0x00000001161a7810 */ /* 0x000fe20007ffe0ff */
[----:B------:R-:W-:Y:S01]  /*0c10*/  BSSY.RECONVERGENT B3, `(.L_x_11) ;  /* 0x000000f000037945 */ /* 0x000fe20003800200 */
[----:B------:R-:W-:-:S03]  /*0c20*/  ISETP.NE.AND P1, PT, R12, 0x2, PT ;  /* 0x000000020c00780c */ /* 0x000fc60003f25270 */
[----:B------:R-:W-:-:S05]  /*0c30*/  IMAD.IADD R24, R3, 0x1, -R26 ;  /* 0x0000000103187824 */ /* 0x000fca00078e0a1a */
[----:B------:R-:W-:-:S04]  /*0c40*/  ISETP.GE.AND P0, PT, R24, R19, PT ;  /* 0x000000131800720c */ /* 0x000fc80003f06270 */
[----:B------:R-:W-:-:S13]  /*0c50*/  ISETP.GT.OR P0, PT, R26, R5, P0 ;  /* 0x000000051a00720c */ /* 0x000fda0000704670 */
[----:B------:R-:W-:Y:S05]  /*0c60*/  @P0 BRA `(.L_x_12) ;  /* 0x0000000000240947 */ /* 0x000fea0003800000 */
[----:B------:R-:W3:Y:S01]  /*0c70*/  LDC.64 R16, c[0x0][0x388] ;  /* 0x0000e200ff107b82 */ /* 0x000ee20000000a00 */
[----:B------:R-:W-:-:S04]  /*0c80*/  IMAD R21, R20, R19, R24 ;  /* 0x0000001314157224 */ /* 0x000fc800078e0218 */
[----:B------:R-:W-:-:S04]  /*0c90*/  IMAD R24, R21, R8, R13 ;  /* 0x0000000815187224 */ /* 0x000fc800078e020d */
[----:B------:R-:W-:-:S04]  /*0ca0*/  IMAD R21, R24, R7, R26 ;  /* 0x0000000718157224 */ /* 0x000fc800078e021a */
[----:B---3--:R-:W-:-:S06]  /*0cb0*/  IMAD.WIDE R16, R21, 0x4, R16 ;  /* 0x0000000415107825 */ /* 0x008fcc00078e0210 */
[----:B------:R-:W1:Y:S01]  /*0cc0*/  LDG.E R17, desc[UR4][R16.64] ;  /* 0x0000000410117981 */ /* 0x000e62000c1e1900 */
[----:B------:R-:W-:Y:S01]  /*0cd0*/  IADD3 R11, PT, PT, R11, 0x1, RZ ;  /* 0x000000010b0b7810 */ /* 0x000fe20007ffe0ff */
[----:B-12---:R-:W-:-:S05]  /*0ce0*/  FADD R4, R4, R17 ;  /* 0x0000001104047221 */ /* 0x006fca0000000000 */
[----:B------:R3:W-:Y:S02]  /*0cf0*/  STG.E desc[UR4][R14.64], R4 ;  /* 0x000000040e007986 */ /* 0x0007e4000c101904 */
.L_x_12:
[----:B------:R-:W-:Y:S05]  /*0d00*/  BSYNC.RECONVERGENT B3 ;  /* 0x0000000000037941 */ /* 0x000fea0003800200 */
.L_x_11:
[----:B------:R-:W-:Y:S05]  /*0d10*/  @!P1 BRA `(.L_x_4) ;  /* 0x0000000000389947 */ /* 0x000fea0003800000 */
[----:B------:R-:W-:-:S05]  /*0d20*/  VIADD R22, R22, 0x2 ;  /* 0x0000000216167836 */ /* 0x000fca0000000000 */
[----:B------:R-:W-:-:S04]  /*0d30*/  IADD3 R24, PT, PT, R3, -R22, RZ ;  /* 0x8000001603187210 */ /* 0x000fc80007ffe0ff */
[----:B------:R-:W-:-:S04]  /*0d40*/  ISETP.GE.AND P0, PT, R24, R19, PT ;  /* 0x000000131800720c */ /* 0x000fc80003f06270 */
[----:B------:R-:W-:-:S13]  /*0d50*/  ISETP.GT.OR P0, PT, R22, R5, P0 ;  /* 0x000000051600720c */ /* 0x000fda0000704670 */
[----:B------:R-:W-:Y:S05]  /*0d60*/  @P0 BRA `(.L_x_4) ;  /* 0x0000000000240947 */ /* 0x000fea0003800000 */
[----:B------:R-:W4:Y:S01]  /*0d70*/  LDC.64 R16, c[0x0][0x388] ;  /* 0x0000e200ff107b82 */ /* 0x000f220000000a00 */
[----:B------:R-:W-:-:S04]  /*0d80*/  IMAD R19, R20, R19, R24 ;  /* 0x0000001314137224 */ /* 0x000fc800078e0218 */
[----:B------:R-:W-:-:S04]  /*0d90*/  IMAD R20, R19, R8, R13 ;  /* 0x0000000813147224 */ /* 0x000fc800078e020d */
[----:B------:R-:W-:-:S04]  /*0da0*/  IMAD R19, R20, R7, R22 ;  /* 0x0000000714137224 */ /* 0x000fc800078e0216 */
[----:B----4-:R-:W-:-:S06]  /*0db0*/  IMAD.WIDE R16, R19, 0x4, R16 ;  /* 0x0000000413107825 */ /* 0x010fcc00078e0210 */
[----:B------:R-:W1:Y:S01]  /*0dc0*/  LDG.E R17, desc[UR4][R16.64] ;  /* 0x0000000410117981 */ /* 0x000e62000c1e1900 */
[----:B------:R-:W-:Y:S02]  /*0dd0*/  VIADD R11, R11, 0x1 ;  /* 0x000000010b0b7836 */ /* 0x000fe40000000000 */
[----:B-123--:R-:W-:-:S05]  /*0de0*/  FADD R4, R4, R17 ;  /* 0x0000001104047221 */ /* 0x00efca0000000000 */
[----:B------:R4:W-:Y:S02]  /*0df0*/  STG.E desc[UR4][R14.64], R4 ;  /* 0x000000040e007986 */ /* 0x0009e4000c101904 */
.L_x_4:
[----:B------:R-:W-:Y:S05]  /*0e00*/  BSYNC.RECONVERGENT B0 ;  /* 0x0000000000007941 */ /* 0x000fea0003800200 */
.L_x_3:
[----:B------:R-:W-:Y:S02]  /*0e10*/  ISETP.NE.AND P0, PT, R2, R13, PT ;  /* 0x0000000d0200720c */ /* 0x000fe40003f05270 */
[----:B------:R-:W-:-:S11]  /*0e20*/  IADD3 R13, PT, PT, R13, 0x1, RZ ;  /* 0x000000010d0d7810 */ /* 0x000fd60007ffe0ff */
[----:B------:R-:W-:Y:S05]  /*0e30*/  @P0 BRA `(.L_x_13) ;  /* 0xfffffff400e00947 */ /* 0x000fea000383ffff */
[----:B------:R-:W-:Y:S05]  /*0e40*/  BSYNC.RECONVERGENT B1 ;  /* 0x0000000000017941 */ /* 0x000fea0003800200 */
.L_x_2:
[----:B------:R-:W-:-:S07]  /*0e50*/  I2FP.F32.S32 R11, R11 ;  /* 0x0000000b000b7245 */ /* 0x000fce0000201400 */
.L_x_1:
[----:B------:R-:W-:Y:S05]  /*0e60*/  BSYNC.RECONVERGENT B2 ;  /* 0x0000000000027941 */ /* 0x000fea0003800200 */
.L_x_0:
[----:B------:R-:W5:Y:S01]  /*0e70*/  MUFU.RCP R0, R11 ;  /* 0x0000000b00007308 */ /* 0x000f620000001000 */
[----:B------:R-:W-:Y:S07]  /*0e80*/  BSSY.RECONVERGENT B0, `(.L_x_14) ;  /* 0x000000c000007945 */ /* 0x000fee0003800200 */
[----:B------:R-:W0:Y:S01]  /*0e90*/  FCHK P0, R4, R11 ;  /* 0x0000000b04007302 */ /* 0x000e220000000000 */
[----:B-----5:R-:W-:-:S04]  /*0ea0*/  FFMA R3, R0, -R11, 1 ;  /* 0x3f80000000037423 */ /* 0x020fc8000000080b */
[----:B------:R-:W-:-:S04]  /*0eb0*/  FFMA R3, R0, R3, R0 ;  /* 0x0000000300037223 */ /* 0x000fc80000000000 */
[----:B------:R-:W-:-:S04]  /*0ec0*/  FFMA R5, R3, R4, RZ ;  /* 0x0000000403057223 */ /* 0x000fc800000000ff */
[----:B------:R-:W-:-:S04]  /*0ed0*/  FFMA R0, R5, -R11, R4 ;  /* 0x8000000b05007223 */ /* 0x000fc80000000004 */
[----:B------:R-:W-:Y:S01]  /*0ee0*/  FFMA R3, R3, R0, R5 ;  /* 0x0000000003037223 */ /* 0x000fe20000000005 */
[----:B0-----:R-:W-:Y:S06]  /*0ef0*/  @!P0 BRA `(.L_x_15) ;  /* 0x0000000000108947 */ /* 0x001fec0003800000 */
[----:B------:R-:W-:Y:S01]  /*0f00*/  IMAD.MOV.U32 R3, RZ, RZ, R11 ;  /* 0x000000ffff037224 */ /* 0x000fe200078e000b */
[----:B------:R-:W-:-:S07]  /*0f10*/  MOV R2, 0xf30 ;  /* 0x00000f3000027802 */ /* 0x000fce0000000f00 */
[----:B-1234-:R-:W-:Y:S05]  /*0f20*/  CALL.REL.NOINC `($__internal_0_$__cuda_sm3x_div_rn_noftz_f32_slowpath) ;  /* 0x0000000000107944 */ /* 0x01efea0003c00000 */
[----:B------:R-:W-:-:S07]  /*0f30*/  MOV R3, R0 ;  /* 0x0000000000037202 */ /* 0x000fce0000000f00 */
.L_x_15:
[----:B------:R-:W-:Y:S05]  /*0f40*/  BSYNC.RECONVERGENT B0 ;  /* 0x0000000000007941 */ /* 0x000fea0003800200 */
.L_x_14:
[----:B------:R-:W-:Y:S01]  /*0f50*/  STG.E desc[UR4][R14.64], R3 ;  /* 0x000000030e007986 */ /* 0x000fe2000c101904 */
[----:B------:R-:W-:Y:S05]  /*0f60*/  EXIT ;  /* 0x000000000000794d */ /* 0x000fea0003800000 */
        .weak           $__internal_0_$__cuda_sm3x_div_rn_noftz_f32_slowpath
        .type           $__internal_0_$__cuda_sm3x_div_rn_noftz_f32_slowpath,@function
        .size           $__internal_0_$__cuda_sm3x_div_rn_noftz_f32_slowpath,(.L_x_28 - $__internal_0_$__cuda_sm3x_div_rn_noftz_f32_slowpath)
$__internal_0_$__cuda_sm3x_div_rn_noftz_f32_slowpath:
[----:B------:R-:W-:Y:S01]  /*0f70*/  SHF.R.U32.HI R5, RZ, 0x17, R3 ;  /* 0x00000017ff057819 */ /* 0x000fe20000011603 */
[----:B------:R-:W-:Y:S01]  /*0f80*/  BSSY.RECONVERGENT B1, `(.L_x_16) ;  /* 0x0000062000017945 */ /* 0x000fe20003800200 */
[----:B------:R-:W-:Y:S02]  /*0f90*/  SHF.R.U32.HI R0, RZ, 0x17, R4 ;  /* 0x00000017ff007819 */ /* 0x000fe40000011604 */
[----:B------:R-:W-:Y:S02]  /*0fa0*/  LOP3.LUT R10, R5, 0xff, RZ, 0xc0, !PT ;  /* 0x000000ff050a7812 */ /* 0x000fe400078ec0ff */
[----:B------:R-:W-:-:S03]  /*0fb0*/  LOP3.LUT R8, R0, 0xff, RZ, 0xc0, !PT ;  /* 0x000000ff00087812 */ /* 0x000fc600078ec0ff */
[----:B------:R-:W-:Y:S01]  /*0fc0*/  VIADD R6, R10, 0xffffffff ;  /* 0xffffffff0a067836 */ /* 0x000fe20000000000 */
[----:B------:R-:W-:-:S04]  /*0fd0*/  IADD3 R0, PT, PT, R8, -0x1, RZ ;  /* 0xffffffff08007810 */ /* 0x000fc80007ffe0ff */
[----:B------:R-:W-:-:S04]  /*0fe0*/  ISETP.GT.U32.AND P0, PT, R6, 0xfd, PT ;  /* 0x000000fd0600780c */ /* 0x000fc80003f04070 */
[----:B------:R-:W-:-:S13]  /*0ff0*/  ISETP.GT.U32.OR P0, PT, R0, 0xfd, P0 ;  /* 0x000000fd0000780c */ /* 0x000fda0000704470 */
[----:B------:R-:W-:Y:S01]  /*1000*/  @!P0 IMAD.MOV.U32 R5, RZ, RZ, RZ ;  /* 0x000000ffff058224 */ /* 0x000fe200078e00ff */
[----:B------:R-:W-:Y:S06]  /*1010*/  @!P0 BRA `(.L_x_17) ;  /* 0x00000000005c8947 */ /* 0x000fec0003800000 */
[----:B------:R-:W-:Y:S02]  /*1020*/  FSETP.GTU.FTZ.AND P0, PT, |R4|, +INF , PT ;  /* 0x7f8000000400780b */ /* 0x000fe40003f1c200 */
[----:B------:R-:W-:-:S04]  /*1030*/  FSETP.GTU.FTZ.AND P1, PT, |R3|, +INF , PT ;  /* 0x7f8000000300780b */ /* 0x000fc80003f3c200 */
[----:B------:R-:W-:-:S13]  /*1040*/  PLOP3.LUT P0, PT, P0, P1, PT, 0xf8, 0x8f ;  /* 0x00000000008f781c */ /* 0x000fda0000703f70 */
[----:B------:R-:W-:Y:S05]  /*1050*/  @P0 BRA `(.L_x_18) ;  /* 0x00000004004c0947 */ /* 0x000fea0003800000 */
[----:B------:R-:W-:-:S13]  /*1060*/  LOP3.LUT P0, RZ, R3, 0x7fffffff, R4, 0xc8, !PT ;  /* 0x7fffffff03ff7812 */ /* 0x000fda000780c804 */
[----:B------:R-:W-:Y:S05]  /*1070*/  @!P0 BRA `(.L_x_19) ;  /* 0x00000004003c8947 */ /* 0x000fea0003800000 */
[C---:B------:R-:W-:Y:S02]  /*1080*/  FSETP.NEU.FTZ.AND P1, PT, |R4|.reuse, +INF , PT ;  /* 0x7f8000000400780b */ /* 0x040fe40003f3d200 */
[----:B------:R-:W-:Y:S02]  /*1090*/  FSETP.NEU.FTZ.AND P2, PT, |R3|, +INF , PT ;  /* 0x7f8000000300780b */ /* 0x000fe40003f5d200 */
[----:B------:R-:W-:-:S11]  /*10a0*/  FSETP.NEU.FTZ.AND P0, PT, |R4|, +INF , PT ;  /* 0x7f8000000400780b */ /* 0x000fd60003f1d200 */
[----:B------:R-:W-:Y:S05]  /*10b0*/  @!P2 BRA !P1, `(.L_x_19) ;  /* 0x00000004002ca947 */ /* 0x000fea0004800000 */
[----:B------:R-:W-:-:S04]  /*10c0*/  LOP3.LUT P1, RZ, R4, 0x7fffffff, RZ, 0xc0, !PT ;  /* 0x7fffffff04ff7812 */ /* 0x000fc8000782c0ff */
[----:B------:R-:W-:-:S13]  /*10d0*/  PLOP3.LUT P1, PT, P2, P1, PT, 0x2f, 0xf2 ;  /* 0x0000000000f2781c */ /* 0x000fda0001722577 */
[----:B------:R-:W-:Y:S05]  /*10e0*/  @P1 BRA `(.L_x_20) ;  /* 0x0000000400181947 */ /* 0x000fea0003800000 */
[----:B------:R-:W-:-:S04]  /*10f0*/  LOP3.LUT P1, RZ, R3, 0x7fffffff, RZ, 0xc0, !PT ;  /* 0x7fffffff03ff7812 */ /* 0x000fc8000782c0ff */
[----:B------:R-:W-:-:S13]  /*1100*/  PLOP3.LUT P0, PT, P0, P1, PT, 0x2f, 0xf2 ;  /* 0x0000000000f2781c */ /* 0x000fda0000702577 */
[----:B------:R-:W-:Y:S05]  /*1110*/  @P0 BRA `(.L_x_21) ;  /* 0x0000000400000947 */ /* 0x000fea0003800000 */
[----:B------:R-:W-:Y:S02]  /*1120*/  ISETP.GE.AND P0, PT, R0, RZ, PT ;  /* 0x000000ff0000720c */ /* 0x000fe40003f06270 */
[----:B------:R-:W-:-:S11]  /*1130*/  ISETP.GE.AND P1, PT, R6, RZ, PT ;  /* 0x000000ff0600720c */ /* 0x000fd60003f26270 */
[----:B------:R-:W-:Y:S01]  /*1140*/  @P0 MOV R5, RZ ;  /* 0x000000ff00050202 */ /* 0x000fe20000000f00 */
[----:B------:R-:W-:Y:S02]  /*1150*/  @!P0 IMAD.MOV.U32 R5, RZ, RZ, -0x40 ;  /* 0xffffffc0ff058424 */ /* 0x000fe400078e00ff */
[----:B------:R-:W-:Y:S01]  /*1160*/  @!P0 FFMA R4, R4, 1.84467440737095516160e+19, RZ ;  /* 0x5f80000004048823 */ /* 0x000fe200000000ff */
[----:B------:R-:W-:Y:S02]  /*1170*/  @!P1 FFMA R3, R3, 1.84467440737095516160e+19, RZ ;  /* 0x5f80000003039823 */ /* 0x000fe400000000ff */
[----:B------:R-:W-:-:S07]  /*1180*/  @!P1 IADD3 R5, PT, PT, R5, 0x40, RZ ;  /* 0x0000004005059810 */ /* 0x000fce0007ffe0ff */
.L_x_17:
[----:B------:R-:W-:Y:S01]  /*1190*/  LEA R0, R10, 0xc0800000, 0x17 ;  /* 0xc08000000a007811 */ /* 0x000fe200078eb8ff */
[----:B------:R-:W-:Y:S04]  /*11a0*/  BSSY.RECONVERGENT B2, `(.L_x_22) ;  /* 0x0000036000027945 */ /* 0x000fe80003800200 */
[----:B------:R-:W-:Y:S01]  /*11b0*/  IMAD.IADD R6, R3, 0x1, -R0 ;  /* 0x0000000103067824 */ /* 0x000fe200078e0a00 */
[----:B------:R-:W-:-:S03]  /*11c0*/  IADD3 R3, PT, PT, R8, -0x7f, RZ ;  /* 0xffffff8108037810 */ /* 0x000fc60007ffe0ff */
[----:B------:R-:W0:Y:S01]  /*11d0*/  MUFU.RCP R7, R6 ;  /* 0x0000000600077308 */ /* 0x000e220000001000 */
[----:B------:R-:W-:Y:S01]  /*11e0*/  FADD.FTZ R9, -R6, -RZ ;  /* 0x800000ff06097221 */ /* 0x000fe20000010100 */
[----:B------:R-:W-:-:S03]  /*11f0*/  IMAD R0, R3, -0x800000, R4 ;  /* 0xff80000003007824 */ /* 0x000fc600078e0204 */
[----:B0-----:R-:W-:-:S04]  /*1200*/  FFMA R8, R7, R9, 1 ;  /* 0x3f80000007087423 */ /* 0x001fc80000000009 */
[----:B------:R-:W-:-:S04]  /*1210*/  FFMA R11, R7, R8, R7 ;  /* 0x00000008070b7223 */ /* 0x000fc80000000007 */
[----:B------:R-:W-:-:S04]  /*1220*/  FFMA R4, R0, R11, RZ ;  /* 0x0000000b00047223 */ /* 0x000fc800000000ff */
[----:B------:R-:W-:-:S04]  /*1230*/  FFMA R7, R9, R4, R0 ;  /* 0x0000000409077223 */ /* 0x000fc80000000000 */
[----:B------:R-:W-:Y:S01]  /*1240*/  FFMA R8, R11, R7, R4 ;  /* 0x000000070b087223 */ /* 0x000fe20000000004 */
[----:B------:R-:W-:-:S03]  /*1250*/  IADD3 R4, PT, PT, R3, 0x7f, -R10 ;  /* 0x0000007f03047810 */ /* 0x000fc60007ffe80a */
[----:B------:R-:W-:Y:S02]  /*1260*/  FFMA R9, R9, R8, R0 ;  /* 0x0000000809097223 */ /* 0x000fe40000000000 */
[----:B------:R-:W-:Y:S02]  /*1270*/  IMAD.IADD R4, R4, 0x1, R5 ;  /* 0x0000000104047824 */ /* 0x000fe400078e0205 */
[----:B------:R-:W-:-:S05]  /*1280*/  FFMA R0, R11, R9, R8 ;  /* 0x000000090b007223 */ /* 0x000fca0000000008 */
[----:B------:R-:W-:-:S04]  /*1290*/  SHF.R.U32.HI R3, RZ, 0x17, R0 ;  /* 0x00000017ff037819 */ /* 0x000fc80000011600 */
[----:B------:R-:W-:-:S04]  /*12a0*/  LOP3.LUT R3, R3, 0xff, RZ, 0xc0, !PT ;  /* 0x000000ff03037812 */ /* 0x000fc800078ec0ff */
[----:B------:R-:W-:-:S05]  /*12b0*/  IADD3 R7, PT, PT, R3, R4, RZ ;  /* 0x0000000403077210 */ /* 0x000fca0007ffe0ff */
[----:B------:R-:W-:-:S05]  /*12c0*/  VIADD R3, R7, 0xffffffff ;  /* 0xffffffff07037836 */ /* 0x000fca0000000000 */
[----:B------:R-:W-:-:S13]  /*12d0*/  ISETP.GE.U32.AND P0, PT, R3, 0xfe, PT ;  /* 0x000000fe0300780c */ /* 0x000fda0003f06070 */
[----:B------:R-:W-:Y:S05]  /*12e0*/  @!P0 BRA `(.L_x_23) ;  /* 0x0000000000808947 */ /* 0x000fea0003800000 */
[----:B------:R-:W-:-:S13]  /*12f0*/  ISETP.GT.AND P0, PT, R7, 0xfe, PT ;  /* 0x000000fe0700780c */ /* 0x000fda0003f04270 */
[----:B------:R-:W-:Y:S05]  /*1300*/  @P0 BRA `(.L_x_24) ;  /* 0x00000000006c0947 */ /* 0x000fea0003800000 */
[----:B------:R-:W-:-:S13]  /*1310*/  ISETP.GE.AND P0, PT, R7, 0x1, PT ;  /* 0x000000010700780c */ /* 0x000fda0003f06270 */
[----:B------:R-:W-:Y:S05]  /*1320*/  @P0 BRA `(.L_x_25) ;  /* 0x0000000000740947 */ /* 0x000fea0003800000 */
[----:B------:R-:W-:Y:S02]  /*1330*/  ISETP.GE.AND P0, PT, R7, -0x18, PT ;  /* 0xffffffe80700780c */ /* 0x000fe40003f06270 */
[----:B------:R-:W-:-:S11]  /*1340*/  LOP3.LUT R0, R0, 0x80000000, RZ, 0xc0, !PT ;  /* 0x8000000000007812 */ /* 0x000fd600078ec0ff */
[----:B------:R-:W-:Y:S05]  /*1350*/  @!P0 BRA `(.L_x_25) ;  /* 0x0000000000688947 */ /* 0x000fea0003800000 */
[-CC-:B------:R-:W-:Y:S01]  /*1360*/  FFMA.RZ R3, R11, R9.reuse, R8.reuse ;  /* 0x000000090b037223 */ /* 0x180fe2000000c008 */
[----:B------:R-:W-:Y:S01]  /*1370*/  IADD3 R6, PT, PT, R7, 0x20, RZ ;  /* 0x0000002007067810 */ /* 0x000fe20007ffe0ff */
[-CC-:B------:R-:W-:Y:S01]  /*1380*/  FFMA.RM R4, R11, R9.reuse, R8.reuse ;  /* 0x000000090b047223 */ /* 0x180fe20000004008 */
[----:B------:R-:W-:Y:S02]  /*1390*/  ISETP.NE.AND P2, PT, R7, RZ, PT ;  /* 0x000000ff0700720c */ /* 0x000fe40003f45270 */
[----:B------:R-:W-:Y:S01]  /*13a0*/  LOP3.LUT R5, R3, 0x7fffff, RZ, 0xc0, !PT ;  /* 0x007fffff03057812 */ /* 0x000fe200078ec0ff */
[----:B------:R-:W-:Y:S01]  /*13b0*/  FFMA.RP R3, R11, R9, R8 ;  /* 0x000000090b037223 */ /* 0x000fe20000008008 */
[----:B------:R-:W-:Y:S01]  /*13c0*/  ISETP.NE.AND P1, PT, R7, RZ, PT ;  /* 0x000000ff0700720c */ /* 0x000fe20003f25270 */
[----:B------:R-:W-:Y:S01]  /*13d0*/  IMAD.MOV R7, RZ, RZ, -R7 ;  /* 0x000000ffff077224 */ /* 0x000fe200078e0a07 */
[----:B------:R-:W-:Y:S02]  /*13e0*/  LOP3.LUT R5, R5, 0x800000, RZ, 0xfc, !PT ;  /* 0x0080000005057812 */ /* 0x000fe400078efcff */
[----:B------:R-:W-:-:S02]  /*13f0*/  FSETP.NEU.FTZ.AND P0, PT, R3, R4, PT ;  /* 0x000000040300720b */ /* 0x000fc40003f1d000 */
[----:B------:R-:W-:Y:S02]  /*1400*/  SHF.L.U32 R6, R5, R6, RZ ;  /* 0x0000000605067219 */ /* 0x000fe400000006ff */
[----:B------:R-:W-:Y:S02]  /*1410*/  SEL R4, R7, RZ, P2 ;  /* 0x000000ff07047207 */ /* 0x000fe40001000000 */
[----:B------:R-:W-:Y:S02]  /*1420*/  ISETP.NE.AND P1, PT, R6, RZ, P1 ;  /* 0x000000ff0600720c */ /* 0x000fe40000f25270 */
[----:B------:R-:W-:Y:S02]  /*1430*/  SHF.R.U32.HI R4, RZ, R4, R5 ;  /* 0x00000004ff047219 */ /* 0x000fe40000011605 */
[----:B------:R-:W-:Y:S02]  /*1440*/  PLOP3.LUT P0, PT, P0, P1, PT, 0xf8, 0x8f ;  /* 0x00000000008f781c */ /* 0x000fe40000703f70 */
[----:B------:R-:W-:-:S02]  /*1450*/  SHF.R.U32.HI R6, RZ, 0x1, R4 ;  /* 0x00000001ff067819 */ /* 0x000fc40000011604 */
[----:B------:R-:W-:-:S04]  /*1460*/  SEL R3, RZ, 0x1, !P0 ;  /* 0x00000001ff037807 */ /* 0x000fc80004000000 */
[----:B------:R-:W-:-:S04]  /*1470*/  LOP3.LUT R3, R3, 0x1, R6, 0xf8, !PT ;  /* 0x0000000103037812 */ /* 0x000fc800078ef806 */
[----:B------:R-:W-:-:S04]  /*1480*/  LOP3.LUT R3, R3, R4, RZ, 0xc0, !PT ;  /* 0x0000000403037212 */ /* 0x000fc800078ec0ff */
[----:B------:R-:W-:-:S04]  /*1490*/  IADD3 R3, PT, PT, R6, R3, RZ ;  /* 0x0000000306037210 */ /* 0x000fc80007ffe0ff */
[----:B------:R-:W-:Y:S01]  /*14a0*/  LOP3.LUT R0, R3, R0, RZ, 0xfc, !PT ;  /* 0x0000000003007212 */ /* 0x000fe200078efcff */
[----:B------:R-:W-:Y:S06]  /*14b0*/  BRA `(.L_x_25) ;  /* 0x0000000000107947 */ /* 0x000fec0003800000 */
.L_x_24:
[----:B------:R-:W-:-:S04]  /*14c0*/  LOP3.LUT R0, R0, 0x80000000, RZ, 0xc0, !PT ;  /* 0x8000000000007812 */ /* 0x000fc800078ec0ff */
[----:B------:R-:W-:Y:S01]  /*14d0*/  LOP3.LUT R0, R0, 0x7f800000, RZ, 0xfc, !PT ;  /* 0x7f80000000007812 */ /* 0x000fe200078efcff */
[----:B------:R-:W-:Y:S06]  /*14e0*/  BRA `(.L_x_25) ;  /* 0x0000000000047947 */ /* 0x000fec0003800000 */
.L_x_23:
[----:B------:R-:W-:-:S07]  /*14f0*/  IMAD R0, R4, 0x800000, R0 ;  /* 0x0080000004007824 */ /* 0x000fce00078e0200 */
.L_x_25:
[----:B------:R-:W-:Y:S05]  /*1500*/  BSYNC.RECONVERGENT B2 ;  /* 0x0000000000027941 */ /* 0x000fea0003800200 */
.L_x_22:
[----:B------:R-:W-:Y:S05]  /*1510*/  BRA `(.L_x_26) ;  /* 0x0000000000207947 */ /* 0x000fea0003800000 */
.L_x_21:
[----:B------:R-:W-:-:S04]  /*1520*/  LOP3.LUT R0, R3, 0x80000000, R4, 0x48, !PT ;  /* 0x8000000003007812 */ /* 0x000fc800078e4804 */
[----:B------:R-:W-:Y:S01]  /*1530*/  LOP3.LUT R0, R0, 0x7f800000, RZ, 0xfc, !PT ;  /* 0x7f80000000007812 */ /* 0x000fe200078efcff */
[----:B------:R-:W-:Y:S06]  /*1540*/  BRA `(.L_x_26) ;  /* 0x0000000000147947 */ /* 0x000fec0003800000 */
.L_x_20:
[----:B------:R-:W-:Y:S01]  /*1550*/  LOP3.LUT R0, R3, 0x80000000, R4, 0x48, !PT ;  /* 0x8000000003007812 */ /* 0x000fe200078e4804 */
[----:B------:R-:W-:Y:S06]  /*1560*/  BRA `(.L_x_26) ;  /* 0x00000000000c7947 */ /* 0x000fec0003800000 */
.L_x_19:
[----:B------:R-:W0:Y:S01]  /*1570*/  MUFU.RSQ R0, -QNAN ;  /* 0xffc0000000007908 */ /* 0x000e220000001400 */
[----:B------:R-:W-:Y:S05]  /*1580*/  BRA `(.L_x_26) ;  /* 0x0000000000047947 */ /* 0x000fea0003800000 */
.L_x_18:
[----:B------:R-:W-:-:S07]  /*1590*/  FADD.FTZ R0, R4, R3 ;  /* 0x0000000304007221 */ /* 0x000fce0000010000 */
.L_x_26:
[----:B------:R-:W-:Y:S05]  /*15a0*/  BSYNC.RECONVERGENT B1 ;  /* 0x0000000000017941 */ /* 0x000fea0003800200 */
.L_x_16:
[----:B------:R-:W-:-:S04]  /*15b0*/  HFMA2 R3, -RZ, RZ, 0, 0 ;  /* 0x00000000ff037431 */ /* 0x000fc800000001ff */
[----:B0-----:R-:W-:Y:S05]  /*15c0*/  RET.REL.NODEC R2 `(_Z17hank2patch_singlePfS_iiiii) ;  /* 0xffffffe8028c7950 */ /* 0x001fea0003c3ffff */
.L_x_27:
[----:B------:R-:W-:-:S00]  /*15d0*/  BRA `(.L_x_27) ;  /* 0xfffffffc00fc7947 */ /* 0x000fc0000383ffff */
[----:B------:R-:W-:-:S00]  /*15e0*/  NOP ;  /* 0x0000000000007918 */ /* 0x000fc00000000000 */
        /* <DEDUP_REMOVED lines=9> */
.L_x_28:


//--------------------- .nv.shared.reserved.0     --------------------------
	.section	.nv.shared.reserved.0,"aw",@nobits
	.weak		__nv_reservedSMEM_offset_0_alias
	.size		__nv_reservedSMEM_offset_0_alias, 0, 64
	.other		__nv_reservedSMEM_offset_0_alias,@"STO_CUDA_RESERVED_SHARED STV_DEFAULT"
__nv_reservedSMEM_offset_0_alias:
	.zero		0
	.zero		64


//--------------------- .nv.constant0._Z17hank2patch_singlePfS_iiiii --------------------------
	.section	.nv.constant0._Z17hank2patch_singlePfS_iiiii,"a",@progbits
	.sectionflags	@""
	.align	4
.nv.constant0._Z17hank2patch_singlePfS_iiiii:
	.zero		932


//--------------------- SYMBOLS --------------------------

	.type		.nv.reservedSmem.offset0,@object
	.size		.nv.reservedSmem.offset0,0x4
